	.headerflags	@"EF_CUDA_TEXMODE_UNIFIED EF_CUDA_64BIT_ADDRESS EF_CUDA_ACCELERATORS EF_CUDA_SM90 EF_CUDA_VIRTUAL_SM(EF_CUDA_SM90)"
	.elftype	@"ET_EXEC"


//--------------------- .nv.info                  --------------------------
	.section	.nv.info,"",@"SHT_CUDA_INFO"
	.align	4


	//----- nvinfo : EIATTR_REGCOUNT
	.align		4
        /*0000*/ 	.byte	0x04, 0x2f
        /*0002*/ 	.short	(.L_1 - .L_0)
	.align		4
.L_0:
        /*0004*/ 	.word	index@(triton_poi_fused_convolution_relu_1)
        /*0008*/ 	.word	0x00000020


	//----- nvinfo : EIATTR_MIN_STACK_SIZE
	.align		4
.L_1:
        /*000c*/ 	.byte	0x04, 0x12
        /*000e*/ 	.short	(.L_3 - .L_2)
	.align		4
.L_2:
        /*0010*/ 	.word	index@(triton_poi_fused_convolution_relu_1)
        /*0014*/ 	.word	0x00000000


	//----- nvinfo : EIATTR_FRAME_SIZE
	.align		4
.L_3:
        /*0018*/ 	.byte	0x04, 0x11
        /*001a*/ 	.short	(.L_5 - .L_4)
	.align		4
.L_4:
        /*001c*/ 	.word	index@(triton_poi_fused_convolution_relu_1)
        /*0020*/ 	.word	0x00000000


	//----- nvinfo : EIATTR_MIN_STACK_SIZE
	.align		4
.L_5:
        /*0024*/ 	.byte	0x04, 0x12
        /*0026*/ 	.short	(.L_7 - .L_6)
	.align		4
.L_6:
        /*0028*/ 	.word	index@(triton_poi_fused_convolution_relu_1)
        /*002c*/ 	.word	0x00000000
.L_7:


//--------------------- .nv.info.triton_poi_fused_convolution_relu_1 --------------------------
	.section	.nv.info.triton_poi_fused_convolution_relu_1,"",@"SHT_CUDA_INFO"
	.sectionflags	@""
	.align	4


	//----- nvinfo : EIATTR_CUDA_API_VERSION
	.align		4
        /*0000*/ 	.byte	0x04, 0x37
        /*0002*/ 	.short	(.L_9 - .L_8)
.L_8:
        /*0004*/ 	.word	0x0000007c


	//----- nvinfo : EIATTR_KPARAM_INFO
	.align		4
.L_9:
        /*0008*/ 	.byte	0x04, 0x17
        /*000a*/ 	.short	(.L_11 - .L_10)
.L_10:
        /*000c*/ 	.word	0x00000000
        /*0010*/ 	.short	0x0004
        /*0012*/ 	.short	0x001c
        /*0014*/ 	.byte	0x00, 0xf0, 0x11, 0x00


	//----- nvinfo : EIATTR_KPARAM_INFO
	.align		4
.L_11:
        /*0018*/ 	.byte	0x04, 0x17
        /*001a*/ 	.short	(.L_13 - .L_12)
.L_12:
        /*001c*/ 	.word	0x00000000
        /*0020*/ 	.short	0x0003
        /*0022*/ 	.short	0x0018
        /*0024*/ 	.byte	0x00, 0xf0, 0x11, 0x00


	//----- nvinfo : EIATTR_KPARAM_INFO
	.align		4
.L_13:
        /*0028*/ 	.byte	0x04, 0x17
        /*002a*/ 	.short	(.L_15 - .L_14)
.L_14:
        /*002c*/ 	.word	0x00000000
        /*0030*/ 	.short	0x0002
        /*0032*/ 	.short	0x0010
        /*0034*/ 	.byte	0x00, 0xf4, 0x21, 0x00


	//----- nvinfo : EIATTR_KPARAM_INFO
	.align		4
.L_15:
        /*0038*/ 	.byte	0x04, 0x17
        /*003a*/ 	.short	(.L_17 - .L_16)
.L_16:
        /*003c*/ 	.word	0x00000000
        /*0040*/ 	.short	0x0001
        /*0042*/ 	.short	0x0008
        /*0044*/ 	.byte	0x00, 0xf4, 0x21, 0x00


	//----- nvinfo : EIATTR_KPARAM_INFO
	.align		4
.L_17:
        /*0048*/ 	.byte	0x04, 0x17
        /*004a*/ 	.short	(.L_19 - .L_18)
.L_18:
        /*004c*/ 	.word	0x00000000
        /*0050*/ 	.short	0x0000
        /*0052*/ 	.short	0x0000
        /*0054*/ 	.byte	0x00, 0xf4, 0x21, 0x00


	//----- nvinfo : EIATTR_SPARSE_MMA_MASK
	.align		4
.L_19:
        /*0058*/ 	.byte	0x03, 0x50
        /*005a*/ 	.short	0x0000


	//----- nvinfo : EIATTR_MAXREG_COUNT
	.align		4
        /*005c*/ 	.byte	0x03, 0x1b
        /*005e*/ 	.short	0x00ff


	//----- nvinfo : EIATTR_EXIT_INSTR_OFFSETS
	.align		4
        /*0060*/ 	.byte	0x04, 0x1c
        /*0062*/ 	.short	(.L_21 - .L_20)


	//   ....[0]....
.L_20:
        /*0064*/ 	.word	0x00000b90


	//   ....[1]....
        /*0068*/ 	.word	0x00000bf0


	//----- nvinfo : EIATTR_REQNTID
	.align		4
.L_21:
        /*006c*/ 	.byte	0x04, 0x10
        /*006e*/ 	.short	(.L_23 - .L_22)
.L_22:
        /*0070*/ 	.word	0x00000100
        /*0074*/ 	.word	0x00000001
        /*0078*/ 	.word	0x00000001


	//----- nvinfo : EIATTR_CBANK_PARAM_SIZE
	.align		4
.L_23:
        /*007c*/ 	.byte	0x03, 0x19
        /*007e*/ 	.short	0x0020


	//----- nvinfo : EIATTR_PARAM_CBANK
	.align		4
        /*0080*/ 	.byte	0x04, 0x0a
        /*0082*/ 	.short	(.L_25 - .L_24)
	.align		4
.L_24:
        /*0084*/ 	.word	index@(.nv.constant0.triton_poi_fused_convolution_relu_1)
        /*0088*/ 	.short	0x0210
        /*008a*/ 	.short	0x0020


	//----- nvinfo : EIATTR_SW_WAR
	.align		4
.L_25:
        /*008c*/ 	.byte	0x04, 0x36
        /*008e*/ 	.short	(.L_27 - .L_26)
.L_26:
        /*0090*/ 	.word	0x00000008
.L_27:


//--------------------- .nv.callgraph             --------------------------
	.section	.nv.callgraph,"",@"SHT_CUDA_CALLGRAPH"
	.align	4
	.sectionentsize	8
	.align		4
        /*0000*/ 	.word	0x00000000
	.align		4
        /*0004*/ 	.word	0xffffffff
	.align		4
        /*0008*/ 	.word	0x00000000
	.align		4
        /*000c*/ 	.word	0xfffffffe
	.align		4
        /*0010*/ 	.word	0x00000000
	.align		4
        /*0014*/ 	.word	0xfffffffd
	.align		4
        /*0018*/ 	.word	0x00000000
	.align		4
        /*001c*/ 	.word	0xfffffffc


//--------------------- .text.triton_poi_fused_convolution_relu_1 --------------------------
	.section	.text.triton_poi_fused_convolution_relu_1,"ax",@progbits
	.sectionflags	@"SHF_BARRIERS=1"
	.align	128
        .global         triton_poi_fused_convolution_relu_1
        .type           triton_poi_fused_convolution_relu_1,@function
        .size           triton_poi_fused_convolution_relu_1,(.L_x_1 - triton_poi_fused_convolution_relu_1)
        .other          triton_poi_fused_convolution_relu_1,@"STO_CUDA_ENTRY STV_DEFAULT"
triton_poi_fused_convolution_relu_1:
.text.triton_poi_fused_convolution_relu_1:
[----:B------:R-:W0:Y:S01]  /*0000*/  LDC R1, c[0x0][0x28] ;  /* 0x00000a00ff017b82 */ /* 0x000e220000000800 */
[----:B------:R-:W1:Y:S07]  /*0010*/  S2R R22, SR_TID.X ;  /* 0x0000000000167919 */ /* 0x000e6e0000002100 */
[----:B------:R-:W2:Y:S01]  /*0020*/  LDC.64 R20, c[0x0][0x218] ;  /* 0x00008600ff147b82 */ /* 0x000ea20000000a00 */
[----:B------:R-:W-:Y:S01]  /*0030*/  IMAD.MOV.U32 R23, RZ, RZ, RZ ;  /* 0x000000ffff177224 */ /* 0x000fe200078e00ff */
[----:B------:R-:W-:Y:S01]  /*0040*/  ULDC.64 UR6, c[0x0][0x208] ;  /* 0x0000820000067ab9 */ /* 0x000fe20000000a00 */
[----:B------:R-:W3:Y:S01]  /*0050*/  S2R R24, SR_CTAID.Y ;  /* 0x0000000000187919 */ /* 0x000ee20000002600 */
[----:B------:R-:W4:Y:S01]  /*0060*/  S2R R0, SR_CTAID.X ;  /* 0x0000000000007919 */ /* 0x000f220000002500 */
[----:B-1----:R-:W-:Y:S01]  /*0070*/  SHF.R.U32.HI R17, RZ, 0x6, R22 ;  /* 0x00000006ff117819 */ /* 0x002fe20000011616 */
[----:B---3--:R-:W-:-:S03]  /*0080*/  IMAD.SHL.U32 R24, R24, 0x10, RZ ;  /* 0x0000001018187824 */ /* 0x008fc600078e00ff */
[----:B------:R-:W-:-:S04]  /*0090*/  SGXT.U32 R17, R17, 0x2 ;  /* 0x000000021111781a */ /* 0x000fc80000000000 */
[----:B------:R-:W-:Y:S02]  /*00a0*/  LOP3.LUT R7, R24, R17, RZ, 0xfc, !PT ;  /* 0x0000001118077212 */ /* 0x000fe400078efcff */
[----:B------:R-:W-:Y:S02]  /*00b0*/  LOP3.LUT R9, R24, 0x4, R17, 0xfe, !PT ;  /* 0x0000000418097812 */ /* 0x000fe400078efe11 */
[C---:B------:R-:W-:Y:S01]  /*00c0*/  ISETP.GE.AND P0, PT, R7.reuse, 0x180, PT ;  /* 0x000001800700780c */ /* 0x040fe20003f06270 */
[----:B------:R-:W-:-:S04]  /*00d0*/  IMAD.HI R2, R7, 0x2aaaaaab, RZ ;  /* 0x2aaaaaab07027827 */ /* 0x000fc800078e02ff */
[----:B------:R-:W-:Y:S01]  /*00e0*/  IMAD.HI R4, R9, 0x2aaaaaab, RZ ;  /* 0x2aaaaaab09047827 */ /* 0x000fe200078e02ff */
[----:B------:R-:W-:-:S04]  /*00f0*/  SHF.R.U32.HI R3, RZ, 0x1f, R2 ;  /* 0x0000001fff037819 */ /* 0x000fc80000011602 */
[----:B------:R-:W-:Y:S02]  /*0100*/  LEA.HI R2, R2, R3, RZ, 0x1c ;  /* 0x0000000302027211 */ /* 0x000fe400078fe0ff */
[----:B------:R-:W-:-:S03]  /*0110*/  SHF.R.U32.HI R5, RZ, 0x1f, R4 ;  /* 0x0000001fff057819 */ /* 0x000fc60000011604 */
[----:B------:R-:W-:Y:S01]  /*0120*/  IMAD R11, R2, -0x60, R7 ;  /* 0xffffffa0020b7824 */ /* 0x000fe200078e0207 */
[----:B------:R-:W-:Y:S01]  /*0130*/  LEA.HI R8, R4, R5, RZ, 0x1c ;  /* 0x0000000504087211 */ /* 0x000fe200078fe0ff */
[----:B------:R-:W1:Y:S01]  /*0140*/  LDC.64 R2, c[0x0][0x210] ;  /* 0x00008400ff027b82 */ /* 0x000e620000000a00 */
[----:B------:R-:W-:Y:S01]  /*0150*/  IMAD.SHL.U32 R5, R22, 0x4, RZ ;  /* 0x0000000416057824 */ /* 0x000fe200078e00ff */
[----:B------:R-:W-:Y:S01]  /*0160*/  LOP3.LUT R29, R24, 0x8, R17, 0xfe, !PT ;  /* 0x00000008181d7812 */ /* 0x000fe200078efe11 */
[----:B--2---:R-:W-:-:S03]  /*0170*/  IMAD.WIDE R10, R11, 0x4, R20 ;  /* 0x000000040b0a7825 */ /* 0x004fc600078e0214 */
[----:B------:R-:W-:Y:S01]  /*0180*/  LOP3.LUT R13, R5, 0xfc, RZ, 0xc0, !PT ;  /* 0x000000fc050d7812 */ /* 0x000fe200078ec0ff */
[----:B------:R-:W-:Y:S01]  /*0190*/  IMAD.HI R16, R29, 0x2aaaaaab, RZ ;  /* 0x2aaaaaab1d107827 */ /* 0x000fe200078e02ff */
[----:B------:R-:W-:Y:S01]  /*01a0*/  LOP3.LUT R17, R24, 0xc, R17, 0xfe, !PT ;  /* 0x0000000c18117812 */ /* 0x000fe200078efe11 */
[----:B------:R2:W3:Y:S01]  /*01b0*/  @!P0 LDG.E.EL R23, desc[UR6][R10.64] ;  /* 0x000000060a178981 */ /* 0x0004e2000c2e1900 */
[----:B----4-:R-:W-:Y:S01]  /*01c0*/  PRMT R14, R13, 0x6540, R0 ;  /* 0x000065400d0e7816 */ /* 0x010fe20000000000 */
[----:B------:R-:W-:Y:S01]  /*01d0*/  IMAD R13, R8, -0x60, R9 ;  /* 0xffffffa0080d7824 */ /* 0x000fe200078e0209 */
[----:B------:R-:W-:Y:S02]  /*01e0*/  LOP3.LUT R24, R24, 0xc, R5, 0xf8, !PT ;  /* 0x0000000c18187812 */ /* 0x000fe400078ef805 */
[----:B------:R-:W-:Y:S02]  /*01f0*/  CS2R R4, SRZ ;  /* 0x0000000000047805 */ /* 0x000fe4000001ff00 */
[----:B------:R-:W-:Y:S01]  /*0200*/  ISETP.GE.AND P1, PT, R9, 0x180, PT ;  /* 0x000001800900780c */ /* 0x000fe20003f26270 */
[----:B------:R-:W-:Y:S01]  /*0210*/  IMAD R19, R7, 0x1000, R14 ;  /* 0x0000100007137824 */ /* 0x000fe200078e020e */
[----:B------:R-:W-:Y:S01]  /*0220*/  CS2R R6, SRZ ;  /* 0x0000000000067805 */ /* 0x000fe2000001ff00 */
[----:B------:R-:W-:Y:S01]  /*0230*/  IMAD.HI R28, R17, 0x2aaaaaab, RZ ;  /* 0x2aaaaaab111c7827 */ /* 0x000fe200078e02ff */
[----:B--2---:R-:W-:-:S03]  /*0240*/  SHF.R.U32.HI R11, RZ, 0x1f, R16 ;  /* 0x0000001fff0b7819 */ /* 0x004fc60000011610 */
[----:B------:R-:W-:Y:S01]  /*0250*/  IMAD.MOV.U32 R25, RZ, RZ, RZ ;  /* 0x000000ffff197224 */ /* 0x000fe200078e00ff */
[----:B------:R-:W-:Y:S01]  /*0260*/  SHF.R.U32.HI R15, RZ, 0x1f, R28 ;  /* 0x0000001fff0f7819 */ /* 0x000fe2000001161c */
[----:B------:R-:W-:Y:S01]  /*0270*/  IMAD.WIDE R12, R13, 0x4, R20 ;  /* 0x000000040d0c7825 */ /* 0x000fe200078e0214 */
[----:B------:R-:W-:-:S03]  /*0280*/  LEA.HI R16, R16, R11, RZ, 0x1c ;  /* 0x0000000b10107211 */ /* 0x000fc600078fe0ff */
[----:B-1----:R-:W-:Y:S01]  /*0290*/  IMAD.WIDE R18, R19, 0x4, R2 ;  /* 0x0000000413127825 */ /* 0x002fe200078e0202 */
[----:B------:R-:W-:Y:S01]  /*02a0*/  LEA.HI R28, R28, R15, RZ, 0x1c ;  /* 0x0000000f1c1c7211 */ /* 0x000fe200078fe0ff */
[----:B------:R-:W2:Y:S04]  /*02b0*/  @!P1 LDG.E.EL R25, desc[UR6][R12.64] ;  /* 0x000000060c199981 */ /* 0x000ea8000c2e1900 */
[----:B------:R1:W3:Y:S01]  /*02c0*/  @!P0 LDG.E.EL.128 R4, desc[UR6][R18.64] ;  /* 0x0000000612048981 */ /* 0x0002e2000c2e1d00 */
[----:B------:R-:W-:Y:S01]  /*02d0*/  ISETP.GE.AND P0, PT, R29, 0x180, PT ;  /* 0x000001801d00780c */ /* 0x000fe20003f06270 */
[----:B------:R-:W-:Y:S02]  /*02e0*/  IMAD R27, R9, 0x1000, R14 ;  /* 0x00001000091b7824 */ /* 0x000fe400078e020e */
[----:B------:R-:W-:-:S02]  /*02f0*/  IMAD R16, R16, -0x60, R29 ;  /* 0xffffffa010107824 */ /* 0x000fc400078e021d */
[--C-:B------:R-:W-:Y:S01]  /*0300*/  IMAD R29, R29, 0x1000, R14.reuse ;  /* 0x000010001d1d7824 */ /* 0x100fe200078e020e */
[----:B------:R-:W-:Y:S02]  /*0310*/  CS2R R8, SRZ ;  /* 0x0000000000087805 */ /* 0x000fe4000001ff00 */
[----:B------:R-:W-:Y:S02]  /*0320*/  CS2R R10, SRZ ;  /* 0x00000000000a7805 */ /* 0x000fe4000001ff00 */
[C---:B------:R-:W-:Y:S01]  /*0330*/  ISETP.GE.AND P2, PT, R17.reuse, 0x180, PT ;  /* 0x000001801100780c */ /* 0x040fe20003f46270 */
[----:B-1----:R-:W-:Y:S01]  /*0340*/  IMAD R19, R17, 0x1000, R14 ;  /* 0x0000100011137824 */ /* 0x002fe200078e020e */
[----:B------:R-:W-:Y:S01]  /*0350*/  CS2R R12, SRZ ;  /* 0x00000000000c7805 */ /* 0x000fe2000001ff00 */
[----:B------:R-:W-:Y:S01]  /*0360*/  IMAD.WIDE R26, R27, 0x4, R2 ;  /* 0x000000041b1a7825 */ /* 0x000fe200078e0202 */
[----:B------:R-:W-:-:S03]  /*0370*/  CS2R R14, SRZ ;  /* 0x00000000000e7805 */ /* 0x000fc6000001ff00 */
[----:B------:R-:W-:Y:S01]  /*0380*/  IMAD R17, R28, -0x60, R17 ;  /* 0xffffffa01c117824 */ /* 0x000fe200078e0211 */
[----:B------:R1:W2:Y:S01]  /*0390*/  @!P1 LDG.E.EL.128 R8, desc[UR6][R26.64] ;  /* 0x000000061a089981 */ /* 0x0002a2000c2e1d00 */
[----:B------:R-:W-:-:S05]  /*03a0*/  IMAD.WIDE R28, R29, 0x4, R2 ;  /* 0x000000041d1c7825 */ /* 0x000fca00078e0202 */
[----:B------:R4:W5:Y:S01]  /*03b0*/  @!P0 LDG.E.EL.128 R12, desc[UR6][R28.64] ;  /* 0x000000061c0c8981 */ /* 0x000962000c2e1d00 */
[----:B-1----:R-:W-:Y:S01]  /*03c0*/  CS2R R26, SRZ ;  /* 0x00000000001a7805 */ /* 0x002fe2000001ff00 */
[----:B------:R-:W-:-:S04]  /*03d0*/  IMAD.WIDE R2, R19, 0x4, R2 ;  /* 0x0000000413027825 */ /* 0x000fc800078e0202 */
[----:B----4-:R-:W-:Y:S01]  /*03e0*/  IMAD.WIDE R28, R16, 0x4, R20 ;  /* 0x00000004101c7825 */ /* 0x010fe200078e0214 */
[----:B------:R-:W-:-:S03]  /*03f0*/  CS2R R18, SRZ ;  /* 0x0000000000127805 */ /* 0x000fc6000001ff00 */
[----:B------:R-:W-:Y:S01]  /*0400*/  IMAD.WIDE R20, R17, 0x4, R20 ;  /* 0x0000000411147825 */ /* 0x000fe200078e0214 */
[----:B------:R1:W5:Y:S01]  /*0410*/  @!P0 LDG.E.EL R26, desc[UR6][R28.64] ;  /* 0x000000061c1a8981 */ /* 0x000362000c2e1900 */
[----:B------:R-:W-:-:S03]  /*0420*/  CS2R R16, SRZ ;  /* 0x0000000000107805 */ /* 0x000fc6000001ff00 */
[----:B------:R4:W5:Y:S04]  /*0430*/  @!P2 LDG.E.EL R27, desc[UR6][R20.64] ;  /* 0x00000006141ba981 */ /* 0x000968000c2e1900 */
[----:B------:R3:W5:Y:S01]  /*0440*/  @!P2 LDG.E.EL.128 R16, desc[UR6][R2.64] ;  /* 0x000000060210a981 */ /* 0x000762000c2e1d00 */
[----:B------:R-:W4:Y:S01]  /*0450*/  S2UR UR5, SR_CgaCtaId ;  /* 0x00000000000579c3 */ /* 0x000f220000008800 */
[----:B-1----:R-:W-:Y:S01]  /*0460*/  IMAD.SHL.U32 R28, R22, 0x40, RZ ;  /* 0x00000040161c7824 */ /* 0x002fe200078e00ff */
[----:B------:R-:W-:Y:S01]  /*0470*/  SHF.R.U32.HI R29, RZ, 0x6, R22 ;  /* 0x00000006ff1d7819 */ /* 0x000fe20000011616 */
[----:B------:R-:W-:-:S03]  /*0480*/  UMOV UR4, 0x400 ;  /* 0x0000040000047882 */ /* 0x000fc60000000000 */
[----:B------:R-:W-:Y:S02]  /*0490*/  SGXT.U32 R29, R29, 0x2 ;  /* 0x000000021d1d781a */ /* 0x000fe40000000000 */
[----:B------:R-:W-:-:S04]  /*04a0*/  LOP3.LUT R28, R28, 0xfc0, RZ, 0xc0, !PT ;  /* 0x00000fc01c1c7812 */ /* 0x000fc800078ec0ff */
[----:B------:R-:W-:Y:S01]  /*04b0*/  LOP3.LUT R29, R28, R29, RZ, 0xfc, !PT ;  /* 0x0000001d1c1d7212 */ /* 0x000fe200078efcff */
[----:B0---4-:R-:W-:-:S06]  /*04c0*/  UPRMT UR4, UR5, 0x654, UR4 ;  /* 0x0000065405047896 */ /* 0x011fcc0008000004 */
[----:B------:R-:W-:-:S04]  /*04d0*/  VIADD R28, R28, UR4 ;  /* 0x000000041c1c7c36 */ /* 0x000fc80008000000 */
[----:B------:R-:W-:Y:S01]  /*04e0*/  IMAD R20, R29, 0x4, R28 ;  /* 0x000000041d147824 */ /* 0x000fe200078e021c */
[C---:B---3--:R-:W-:Y:S01]  /*04f0*/  FSETP.GEU.AND P2, PT, R23.reuse, -R4, PT ;  /* 0x800000041700720b */ /* 0x048fe20003f4e000 */
[C---:B------:R-:W-:Y:S01]  /*0500*/  FADD R4, R23.reuse, R4 ;  /* 0x0000000417047221 */ /* 0x040fe20000000000 */
[C---:B------:R-:W-:Y:S01]  /*0510*/  FADD R21, R23.reuse, R6 ;  /* 0x0000000617157221 */ /* 0x040fe20000000000 */
[C---:B------:R-:W-:Y:S02]  /*0520*/  FSETP.GEU.AND P0, PT, R23.reuse, -R6, PT ;  /* 0x800000061700720b */ /* 0x040fe40003f0e000 */
[C---:B------:R-:W-:Y:S01]  /*0530*/  FSETP.GEU.AND P1, PT, R23.reuse, -R5, PT ;  /* 0x800000051700720b */ /* 0x040fe20003f2e000 */
[----:B------:R-:W-:Y:S01]  /*0540*/  FADD R5, R23, R5 ;  /* 0x0000000517057221 */ /* 0x000fe20000000000 */
[----:B------:R-:W-:Y:S02]  /*0550*/  FSEL R3, R4, RZ, P2 ;  /* 0x000000ff04037208 */ /* 0x000fe40001000000 */
[----:B------:R-:W-:-:S02]  /*0560*/  FSEL R21, R21, RZ, P0 ;  /* 0x000000ff15157208 */ /* 0x000fc40000000000 */
[C---:B------:R-:W-:Y:S01]  /*0570*/  FSETP.GEU.AND P0, PT, R23.reuse, -R7, PT ;  /* 0x800000071700720b */ /* 0x040fe20003f0e000 */
[----:B------:R-:W-:Y:S01]  /*0580*/  FADD R7, R23, R7 ;  /* 0x0000000717077221 */ /* 0x000fe20000000000 */
[----:B------:R-:W-:Y:S02]  /*0590*/  FSEL R5, R5, RZ, P1 ;  /* 0x000000ff05057208 */ /* 0x000fe40000800000 */
[C---:B--2---:R-:W-:Y:S01]  /*05a0*/  FSETP.GEU.AND P2, PT, R25.reuse, -R8, PT ;  /* 0x800000081900720b */ /* 0x044fe20003f4e000 */
[C---:B------:R-:W-:Y:S01]  /*05b0*/  FADD R8, R25.reuse, R8 ;  /* 0x0000000819087221 */ /* 0x040fe20000000000 */
[----:B------:R0:W-:Y:S01]  /*05c0*/  STS [R20], R3 ;  /* 0x0000000314007388 */ /* 0x0001e20000000800 */
[C---:B------:R-:W-:Y:S01]  /*05d0*/  FSETP.GEU.AND P1, PT, R25.reuse, -R9, PT ;  /* 0x800000091900720b */ /* 0x040fe20003f2e000 */
[----:B------:R-:W-:Y:S01]  /*05e0*/  FADD R9, R25, R9 ;  /* 0x0000000919097221 */ /* 0x000fe20000000000 */
[----:B------:R-:W-:Y:S01]  /*05f0*/  FSEL R7, R7, RZ, P0 ;  /* 0x000000ff07077208 */ /* 0x000fe20000000000 */
[C---:B------:R-:W-:Y:S01]  /*0600*/  FADD R2, R25.reuse, R10 ;  /* 0x0000000a19027221 */ /* 0x040fe20000000000 */
[----:B------:R-:W-:Y:S01]  /*0610*/  FSETP.GEU.AND P0, PT, R25, -R10, PT ;  /* 0x8000000a1900720b */ /* 0x000fe20003f0e000 */
[----:B------:R1:W-:Y:S01]  /*0620*/  STS [R20+0x50], R5 ;  /* 0x0000500514007388 */ /* 0x0003e20000000800 */
[----:B0-----:R-:W-:-:S02]  /*0630*/  FSEL R3, R8, RZ, P2 ;  /* 0x000000ff08037208 */ /* 0x001fc40001000000 */
[----:B------:R-:W-:Y:S02]  /*0640*/  FSEL R9, R9, RZ, P1 ;  /* 0x000000ff09097208 */ /* 0x000fe40000800000 */
[C---:B-----5:R-:W-:Y:S01]  /*0650*/  FSETP.GEU.AND P3, PT, R26.reuse, -R12, PT ;  /* 0x8000000c1a00720b */ /* 0x060fe20003f6e000 */
[C---:B------:R-:W-:Y:S01]  /*0660*/  FADD R12, R26.reuse, R12 ;  /* 0x0000000c1a0c7221 */ /* 0x040fe20000000000 */
[C---:B------:R-:W-:Y:S01]  /*0670*/  FSETP.GEU.AND P2, PT, R26.reuse, -R13, PT ;  /* 0x8000000d1a00720b */ /* 0x040fe20003f4e000 */
[----:B------:R-:W-:Y:S01]  /*0680*/  FADD R13, R26, R13 ;  /* 0x0000000d1a0d7221 */ /* 0x000fe20000000000 */
[----:B-1----:R-:W-:Y:S01]  /*0690*/  FSEL R5, R2, RZ, P0 ;  /* 0x000000ff02057208 */ /* 0x002fe20000000000 */
[----:B------:R0:W-:Y:S01]  /*06a0*/  STS [R20+0x10], R3 ;  /* 0x0000100314007388 */ /* 0x0001e20000000800 */
[C---:B------:R-:W-:Y:S01]  /*06b0*/  FSETP.GEU.AND P1, PT, R26.reuse, -R14, PT ;  /* 0x8000000e1a00720b */ /* 0x040fe20003f2e000 */
[C---:B------:R-:W-:Y:S01]  /*06c0*/  FADD R14, R26.reuse, R14 ;  /* 0x0000000e1a0e7221 */ /* 0x040fe20000000000 */
[C---:B------:R-:W-:Y:S01]  /*06d0*/  FSETP.GEU.AND P0, PT, R26.reuse, -R15, PT ;  /* 0x8000000f1a00720b */ /* 0x040fe20003f0e000 */
[----:B------:R-:W-:Y:S01]  /*06e0*/  FADD R15, R26, R15 ;  /* 0x0000000f1a0f7221 */ /* 0x000fe20000000000 */
[----:B------:R-:W-:Y:S01]  /*06f0*/  FSEL R13, R13, RZ, P2 ;  /* 0x000000ff0d0d7208 */ /* 0x000fe20001000000 */
[C---:B------:R-:W-:Y:S01]  /*0700*/  FADD R2, R27.reuse, R17 ;  /* 0x000000111b027221 */ /* 0x040fe20000000000 */
[----:B------:R-:W-:-:S02]  /*0710*/  FSETP.GEU.AND P2, PT, R27, -R17, PT ;  /* 0x800000111b00720b */ /* 0x000fc40003f4e000 */
[----:B0-----:R-:W-:Y:S01]  /*0720*/  FSEL R3, R12, RZ, P3 ;  /* 0x000000ff0c037208 */ /* 0x001fe20001800000 */
[----:B------:R0:W-:Y:S01]  /*0730*/  STS [R20+0xb0], R5 ;  /* 0x0000b00514007388 */ /* 0x0001e20000000800 */
[----:B------:R-:W-:-:S03]  /*0740*/  FSEL R15, R15, RZ, P0 ;  /* 0x000000ff0f0f7208 */ /* 0x000fc60000000000 */
[----:B------:R1:W-:Y:S01]  /*0750*/  STS [R20+0x20], R3 ;  /* 0x0000200314007388 */ /* 0x0003e20000000800 */
[C---:B------:R-:W-:Y:S01]  /*0760*/  FSETP.GEU.AND P4, PT, R25.reuse, -R11, PT ;  /* 0x8000000b1900720b */ /* 0x040fe20003f8e000 */
[----:B------:R-:W-:Y:S01]  /*0770*/  FADD R11, R25, R11 ;  /* 0x0000000b190b7221 */ /* 0x000fe20000000000 */
[C---:B------:R-:W-:Y:S01]  /*0780*/  FSETP.GEU.AND P0, PT, R27.reuse, -R19, PT ;  /* 0x800000131b00720b */ /* 0x040fe20003f0e000 */
[C---:B------:R-:W-:Y:S01]  /*0790*/  FADD R19, R27.reuse, R19 ;  /* 0x000000131b137221 */ /* 0x040fe20000000000 */
[----:B0-----:R-:W-:Y:S02]  /*07a0*/  FSEL R5, R14, RZ, P1 ;  /* 0x000000ff0e057208 */ /* 0x001fe40000800000 */
[C---:B------:R-:W-:Y:S02]  /*07b0*/  FSETP.GEU.AND P1, PT, R27.reuse, -R18, PT ;  /* 0x800000121b00720b */ /* 0x040fe40003f2e000 */
[----:B-1----:R-:W-:Y:S01]  /*07c0*/  FSEL R3, R2, RZ, P2 ;  /* 0x000000ff02037208 */ /* 0x002fe20001000000 */
[C---:B------:R-:W-:Y:S01]  /*07d0*/  FADD R18, R27.reuse, R18 ;  /* 0x000000121b127221 */ /* 0x040fe20000000000 */
[C---:B------:R-:W-:Y:S01]  /*07e0*/  FSETP.GEU.AND P2, PT, R27.reuse, -R16, PT ;  /* 0x800000101b00720b */ /* 0x040fe20003f4e000 */
[----:B------:R-:W-:Y:S01]  /*07f0*/  FADD R16, R27, R16 ;  /* 0x000000101b107221 */ /* 0x000fe20000000000 */
[----:B------:R0:W-:Y:S01]  /*0800*/  STS [R20+0xa0], R21 ;  /* 0x0000a01514007388 */ /* 0x0001e20000000800 */
[----:B------:R-:W-:-:S02]  /*0810*/  FSEL R11, R11, RZ, P4 ;  /* 0x000000ff0b0b7208 */ /* 0x000fc40002000000 */
[----:B------:R-:W-:Y:S01]  /*0820*/  FSEL R23, R19, RZ, P0 ;  /* 0x000000ff13177208 */ /* 0x000fe20000000000 */
[----:B------:R1:W-:Y:S01]  /*0830*/  STS [R20+0xc0], R5 ;  /* 0x0000c00514007388 */ /* 0x0003e20000000800 */
[----:B------:R-:W-:Y:S01]  /*0840*/  IMAD.SHL.U32 R4, R22, 0x4, RZ ;  /* 0x0000000416047824 */ /* 0x000fe200078e00ff */
[----:B0-----:R-:W-:Y:S02]  /*0850*/  FSEL R21, R16, RZ, P2 ;  /* 0x000000ff10157208 */ /* 0x001fe40001000000 */
[----:B-1----:R-:W-:Y:S01]  /*0860*/  FSEL R5, R18, RZ, P1 ;  /* 0x000000ff12057208 */ /* 0x002fe20000800000 */
[----:B------:R0:W-:Y:S01]  /*0870*/  STS [R20+0xf0], R7 ;  /* 0x0000f00714007388 */ /* 0x0001e20000000800 */
[----:B------:R-:W-:-:S03]  /*0880*/  LOP3.LUT R17, R4, 0x3fc, RZ, 0xc0, !PT ;  /* 0x000003fc04117812 */ /* 0x000fc600078ec0ff */
[----:B------:R-:W-:Y:S04]  /*0890*/  STS [R20+0x60], R9 ;  /* 0x0000600914007388 */ /* 0x000fe80000000800 */
[----:B------:R-:W-:Y:S04]  /*08a0*/  STS [R20+0x100], R11 ;  /* 0x0001000b14007388 */ /* 0x000fe80000000800 */
[----:B------:R-:W-:Y:S04]  /*08b0*/  STS [R20+0x70], R13 ;  /* 0x0000700d14007388 */ /* 0x000fe80000000800 */
[----:B------:R-:W-:Y:S04]  /*08c0*/  STS [R20+0x110], R15 ;  /* 0x0001100f14007388 */ /* 0x000fe80000000800 */
[----:B------:R1:W-:Y:S04]  /*08d0*/  STS [R20+0x80], R3 ;  /* 0x0000800314007388 */ /* 0x0003e80000000800 */
[----:B------:R-:W-:Y:S04]  /*08e0*/  STS [R20+0xd0], R5 ;  /* 0x0000d00514007388 */ /* 0x000fe80000000800 */
[----:B------:R2:W-:Y:S04]  /*08f0*/  STS [R20+0x30], R21 ;  /* 0x0000301514007388 */ /* 0x0005e80000000800 */
[----:B------:R3:W-:Y:S01]  /*0900*/  STS [R20+0x120], R23 ;  /* 0x0001201714007388 */ /* 0x0007e20000000800 */
[----:B------:R-:W-:-:S02]  /*0910*/  LOP3.LUT R4, R17, 0x400, RZ, 0xfc, !PT ;  /* 0x0000040011047812 */ /* 0x000fc400078efcff */
[----:B------:R-:W-:Y:S02]  /*0920*/  LOP3.LUT R6, R17, 0x800, RZ, 0xfc, !PT ;  /* 0x0000080011067812 */ /* 0x000fe400078efcff */
[----:B------:R-:W-:Y:S02]  /*0930*/  LOP3.LUT R2, R22, 0xfc, RZ, 0xc0, !PT ;  /* 0x000000fc16027812 */ /* 0x000fe400078ec0ff */
[----:B------:R-:W-:Y:S02]  /*0940*/  LOP3.LUT R4, R4, 0x7f0, RZ, 0xc0, !PT ;  /* 0x000007f004047812 */ /* 0x000fe400078ec0ff */
[----:B0-----:R-:W-:Y:S02]  /*0950*/  LOP3.LUT R7, R6, 0xbf0, RZ, 0xc0, !PT ;  /* 0x00000bf006077812 */ /* 0x001fe400078ec0ff */
[----:B------:R-:W-:Y:S01]  /*0960*/  LEA R2, R2, UR4, 0x2 ;  /* 0x0000000402027c11 */ /* 0x000fe2000f8e10ff */
[----:B------:R-:W-:Y:S02]  /*0970*/  VIADD R6, R4, UR4 ;  /* 0x0000000404067c36 */ /* 0x000fe40008000000 */
[----:B------:R-:W-:-:S02]  /*0980*/  VIADD R10, R7, UR4 ;  /* 0x00000004070a7c36 */ /* 0x000fc40008000000 */
[C---:B------:R-:W-:Y:S02]  /*0990*/  IMAD R4, R17.reuse, 0x4, R2 ;  /* 0x0000000411047824 */ /* 0x040fe400078e0202 */
[C---:B------:R-:W-:Y:S01]  /*09a0*/  IMAD R8, R17.reuse, 0x4, R6 ;  /* 0x0000000411087824 */ /* 0x040fe200078e0206 */
[----:B------:R-:W-:Y:S01]  /*09b0*/  BAR.SYNC.DEFER_BLOCKING 0x0 ;  /* 0x0000000000007b1d */ /* 0x000fe20000010000 */
[----:B------:R-:W-:Y:S02]  /*09c0*/  IMAD R12, R17, 0x4, R10 ;  /* 0x00000004110c7824 */ /* 0x000fe400078e020a */
[----:B------:R-:W-:-:S05]  /*09d0*/  IMAD.HI R16, R24, 0x2aaaaaab, RZ ;  /* 0x2aaaaaab18107827 */ /* 0x000fca00078e02ff */
[----:B-1----:R-:W0:Y:S01]  /*09e0*/  LDC.64 R2, c[0x0][0x220] ;  /* 0x00008800ff027b82 */ /* 0x002e220000000a00 */
[----:B------:R-:W-:Y:S01]  /*09f0*/  SHF.R.U32.HI R19, RZ, 0x1f, R16 ;  /* 0x0000001fff137819 */ /* 0x000fe20000011610 */
[----:B------:R-:W1:Y:S04]  /*0a00*/  LDS.128 R4, [R4] ;  /* 0x0000000004047984 */ /* 0x000e680000000c00 */
[----:B------:R-:W4:Y:S04]  /*0a10*/  LDS.128 R8, [R8+0x1000] ;  /* 0x0010000008087984 */ /* 0x000f280000000c00 */
[----:B------:R-:W5:Y:S01]  /*0a20*/  LDS.128 R12, [R12+0x2000] ;  /* 0x002000000c0c7984 */ /* 0x000f620000000c00 */
[----:B------:R-:W-:-:S02]  /*0a30*/  SHF.R.U32.HI R22, RZ, 0x2, R22 ;  /* 0x00000002ff167819 */ /* 0x000fc40000011616 */
[----:B--2---:R-:W-:Y:S02]  /*0a40*/  LEA.HI.SX32 R21, R16, R19, 0x1c ;  /* 0x0000001310157211 */ /* 0x004fe400078fe2ff */
[----:B------:R-:W-:-:S03]  /*0a50*/  SGXT.U32 R19, R22, 0x6 ;  /* 0x000000061613781a */ /* 0x000fc60000000000 */
[----:B------:R-:W-:Y:S01]  /*0a60*/  IMAD R16, R21, -0x60, R24 ;  /* 0xffffffa015107824 */ /* 0x000fe200078e0218 */
[----:B------:R-:W-:Y:S02]  /*0a70*/  PRMT R0, R19, 0x6540, R0 ;  /* 0x0000654013007816 */ /* 0x000fe40000000000 */
[----:B---3--:R-:W-:Y:S01]  /*0a80*/  LOP3.LUT R20, R17, 0xc00, RZ, 0xfc, !PT ;  /* 0x00000c0011147812 */ /* 0x008fe200078efcff */
[----:B------:R-:W-:Y:S01]  /*0a90*/  IMAD R19, R21, 0x60000, R16 ;  /* 0x0006000015137824 */ /* 0x000fe200078e0210 */
[----:B------:R-:W-:Y:S02]  /*0aa0*/  ISETP.GE.AND P0, PT, R24, 0x180, PT ;  /* 0x000001801800780c */ /* 0x000fe40003f06270 */
[C---:B------:R-:W-:Y:S02]  /*0ab0*/  LOP3.LUT R16, R0.reuse, 0x40, RZ, 0xfc, !PT ;  /* 0x0000004000107812 */ /* 0x040fe400078efcff */
[----:B------:R-:W-:Y:S02]  /*0ac0*/  LOP3.LUT R18, R0, 0x80, RZ, 0xfc, !PT ;  /* 0x0000008000127812 */ /* 0x000fe400078efcff */
[----:B------:R-:W-:Y:S01]  /*0ad0*/  LOP3.LUT R20, R20, 0xff0, RZ, 0xc0, !PT ;  /* 0x00000ff014147812 */ /* 0x000fe200078ec0ff */
[----:B------:R-:W-:-:S02]  /*0ae0*/  IMAD R21, R0, 0x60, R19 ;  /* 0x0000006000157824 */ /* 0x000fc400078e0213 */
[--C-:B------:R-:W-:Y:S02]  /*0af0*/  IMAD R23, R16, 0x60, R19.reuse ;  /* 0x0000006010177824 */ /* 0x100fe400078e0213 */
[----:B------:R-:W-:Y:S02]  /*0b00*/  IMAD R25, R18, 0x60, R19 ;  /* 0x0000006012197824 */ /* 0x000fe400078e0213 */
[----:B------:R-:W-:Y:S02]  /*0b10*/  VIADD R16, R20, UR4 ;  /* 0x0000000414107c36 */ /* 0x000fe40008000000 */
[----:B0-----:R-:W-:-:S04]  /*0b20*/  IMAD.WIDE R20, R21, 0x4, R2 ;  /* 0x0000000415147825 */ /* 0x001fc800078e0202 */
[--C-:B------:R-:W-:Y:S01]  /*0b30*/  IMAD.WIDE R22, R23, 0x4, R2.reuse ;  /* 0x0000000417167825 */ /* 0x100fe200078e0202 */
[----:B-1----:R0:W-:Y:S03]  /*0b40*/  @!P0 STG.E.128 desc[UR6][R20.64], R4 ;  /* 0x0000000414008986 */ /* 0x0021e6000c101d06 */
[----:B------:R-:W-:Y:S01]  /*0b50*/  IMAD.WIDE R24, R25, 0x4, R2 ;  /* 0x0000000419187825 */ /* 0x000fe200078e0202 */
[----:B----4-:R0:W-:Y:S04]  /*0b60*/  @!P0 STG.E.128 desc[UR6][R22.64], R8 ;  /* 0x0000000816008986 */ /* 0x0101e8000c101d06 */
[----:B-----5:R0:W-:Y:S01]  /*0b70*/  @!P0 STG.E.128 desc[UR6][R24.64], R12 ;  /* 0x0000000c18008986 */ /* 0x0201e2000c101d06 */
[----:B------:R-:W-:Y:S01]  /*0b80*/  IMAD R16, R17, 0x4, R16 ;  /* 0x0000000411107824 */ /* 0x000fe200078e0210 */
[----:B0-----:R-:W-:Y:S06]  /*0b90*/  @P0 EXIT ;  /* 0x000000000000094d */ /* 0x001fec0003800000 */
[----:B0-----:R-:W0:Y:S01]  /*0ba0*/  LDS.128 R4, [R16+0x3000] ;  /* 0x0030000010047984 */ /* 0x001e220000000c00 */
[----:B------:R-:W-:-:S05]  /*0bb0*/  LOP3.LUT R0, R0, 0xc0, RZ, 0xfc, !PT ;  /* 0x000000c000007812 */ /* 0x000fca00078efcff */
[----:B------:R-:W-:-:S04]  /*0bc0*/  IMAD R19, R0, 0x60, R19 ;  /* 0x0000006000137824 */ /* 0x000fc800078e0213 */
[----:B------:R-:W-:-:S05]  /*0bd0*/  IMAD.WIDE R2, R19, 0x4, R2 ;  /* 0x0000000413027825 */ /* 0x000fca00078e0202 */
[----:B0-----:R-:W-:Y:S01]  /*0be0*/  STG.E.128 desc[UR6][R2.64], R4 ;  /* 0x0000000402007986 */ /* 0x001fe2000c101d06 */
[----:B------:R-:W-:Y:S05]  /*0bf0*/  EXIT ;  /* 0x000000000000794d */ /* 0x000fea0003800000 */
.L_x_0:
[----:B------:R-:W-:-:S00]  /*0c00*/  BRA `(.L_x_0) ;  /* 0xfffffffc00fc7947 */ /* 0x000fc0000383ffff */
[----:B------:R-:W-:-:S00]  /*0c10*/  NOP ;  /* 0x0000000000007918 */ /* 0x000fc00000000000 */
        /* <DEDUP_REMOVED lines=14> */
.L_x_1:


//--------------------- .nv.shared.triton_poi_fused_convolution_relu_1 --------------------------
	.section	.nv.shared.triton_poi_fused_convolution_relu_1,"aw",@nobits
	.sectionflags	@""
	.align	16
	.zero		1024


//--------------------- .nv.constant0.triton_poi_fused_convolution_relu_1 --------------------------
	.section	.nv.constant0.triton_poi_fused_convolution_relu_1,"a",@progbits
	.sectionflags	@""
	.align	4
.nv.constant0.triton_poi_fused_convolution_relu_1:
	.zero		560
